	.headerflags	@"EF_CUDA_TEXMODE_UNIFIED EF_CUDA_64BIT_ADDRESS EF_CUDA_ACCELERATORS EF_CUDA_SM90 EF_CUDA_VIRTUAL_SM(EF_CUDA_SM90)"
	.elftype	@"ET_EXEC"


//--------------------- .nv.info                  --------------------------
	.section	.nv.info,"",@"SHT_CUDA_INFO"
	.align	4


	//----- nvinfo : EIATTR_REGCOUNT
	.align		4
        /*0000*/ 	.byte	0x04, 0x2f
        /*0002*/ 	.short	(.L_1 - .L_0)
	.align		4
.L_0:
        /*0004*/ 	.word	index@(triton_poi_fused_mul_native_group_norm_sigmoid_18)
        /*0008*/ 	.word	0x00000014


	//----- nvinfo : EIATTR_MIN_STACK_SIZE
	.align		4
.L_1:
        /*000c*/ 	.byte	0x04, 0x12
        /*000e*/ 	.short	(.L_3 - .L_2)
	.align		4
.L_2:
        /*0010*/ 	.word	index@(triton_poi_fused_mul_native_group_norm_sigmoid_18)
        /*0014*/ 	.word	0x00000000


	//----- nvinfo : EIATTR_FRAME_SIZE
	.align		4
.L_3:
        /*0018*/ 	.byte	0x04, 0x11
        /*001a*/ 	.short	(.L_5 - .L_4)
	.align		4
.L_4:
        /*001c*/ 	.word	index@(triton_poi_fused_mul_native_group_norm_sigmoid_18)
        /*0020*/ 	.word	0x00000000


	//----- nvinfo : EIATTR_MIN_STACK_SIZE
	.align		4
.L_5:
        /*0024*/ 	.byte	0x04, 0x12
        /*0026*/ 	.short	(.L_7 - .L_6)
	.align		4
.L_6:
        /*0028*/ 	.word	index@(triton_poi_fused_mul_native_group_norm_sigmoid_18)
        /*002c*/ 	.word	0x00000000
.L_7:


//--------------------- .nv.info.triton_poi_fused_mul_native_group_norm_sigmoid_18 --------------------------
	.section	.nv.info.triton_poi_fused_mul_native_group_norm_sigmoid_18,"",@"SHT_CUDA_INFO"
	.sectionflags	@""
	.align	4


	//----- nvinfo : EIATTR_CUDA_API_VERSION
	.align		4
        /*0000*/ 	.byte	0x04, 0x37
        /*0002*/ 	.short	(.L_9 - .L_8)
.L_8:
        /*0004*/ 	.word	0x0000007c


	//----- nvinfo : EIATTR_KPARAM_INFO
	.align		4
.L_9:
        /*0008*/ 	.byte	0x04, 0x17
        /*000a*/ 	.short	(.L_11 - .L_10)
.L_10:
        /*000c*/ 	.word	0x00000000
        /*0010*/ 	.short	0x0006
        /*0012*/ 	.short	0x0030
        /*0014*/ 	.byte	0x00, 0xf0, 0x11, 0x00


	//----- nvinfo : EIATTR_KPARAM_INFO
	.align		4
.L_11:
        /*0018*/ 	.byte	0x04, 0x17
        /*001a*/ 	.short	(.L_13 - .L_12)
.L_12:
        /*001c*/ 	.word	0x00000000
        /*0020*/ 	.short	0x0005
        /*0022*/ 	.short	0x0028
        /*0024*/ 	.byte	0x00, 0xf4, 0x21, 0x00


	//----- nvinfo : EIATTR_KPARAM_INFO
	.align		4
.L_13:
        /*0028*/ 	.byte	0x04, 0x17
        /*002a*/ 	.short	(.L_15 - .L_14)
.L_14:
        /*002c*/ 	.word	0x00000000
        /*0030*/ 	.short	0x0004
        /*0032*/ 	.short	0x0020
        /*0034*/ 	.byte	0x00, 0xf4, 0x21, 0x00


	//----- nvinfo : EIATTR_KPARAM_INFO
	.align		4
.L_15:
        /*0038*/ 	.byte	0x04, 0x17
        /*003a*/ 	.short	(.L_17 - .L_16)
.L_16:
        /*003c*/ 	.word	0x00000000
        /*0040*/ 	.short	0x0003
        /*0042*/ 	.short	0x0018
        /*0044*/ 	.byte	0x00, 0xf4, 0x21, 0x00


	//----- nvinfo : EIATTR_KPARAM_INFO
	.align		4
.L_17:
        /*0048*/ 	.byte	0x04, 0x17
        /*004a*/ 	.short	(.L_19 - .L_18)
.L_18:
        /*004c*/ 	.word	0x00000000
        /*0050*/ 	.short	0x0002
        /*0052*/ 	.short	0x0010
        /*0054*/ 	.byte	0x00, 0xf4, 0x21, 0x00


	//----- nvinfo : EIATTR_KPARAM_INFO
	.align		4
.L_19:
        /*0058*/ 	.byte	0x04, 0x17
        /*005a*/ 	.short	(.L_21 - .L_20)
.L_20:
        /*005c*/ 	.word	0x00000000
        /*0060*/ 	.short	0x0001
        /*0062*/ 	.short	0x0008
        /*0064*/ 	.byte	0x00, 0xf4, 0x21, 0x00


	//----- nvinfo : EIATTR_KPARAM_INFO
	.align		4
.L_21:
        /*0068*/ 	.byte	0x04, 0x17
        /*006a*/ 	.short	(.L_23 - .L_22)
.L_22:
        /*006c*/ 	.word	0x00000000
        /*0070*/ 	.short	0x0000
        /*0072*/ 	.short	0x0000
        /*0074*/ 	.byte	0x00, 0xf4, 0x21, 0x00


	//----- nvinfo : EIATTR_SPARSE_MMA_MASK
	.align		4
.L_23:
        /*0078*/ 	.byte	0x03, 0x50
        /*007a*/ 	.short	0x0000


	//----- nvinfo : EIATTR_MAXREG_COUNT
	.align		4
        /*007c*/ 	.byte	0x03, 0x1b
        /*007e*/ 	.short	0x00ff


	//----- nvinfo : EIATTR_EXIT_INSTR_OFFSETS
	.align		4
        /*0080*/ 	.byte	0x04, 0x1c
        /*0082*/ 	.short	(.L_25 - .L_24)


	//   ....[0]....
.L_24:
        /*0084*/ 	.word	0x00000640


	//----- nvinfo : EIATTR_REQNTID
	.align		4
.L_25:
        /*0088*/ 	.byte	0x04, 0x10
        /*008a*/ 	.short	(.L_27 - .L_26)
.L_26:
        /*008c*/ 	.word	0x00000080
        /*0090*/ 	.word	0x00000001
        /*0094*/ 	.word	0x00000001


	//----- nvinfo : EIATTR_CBANK_PARAM_SIZE
	.align		4
.L_27:
        /*0098*/ 	.byte	0x03, 0x19
        /*009a*/ 	.short	0x0034


	//----- nvinfo : EIATTR_PARAM_CBANK
	.align		4
        /*009c*/ 	.byte	0x04, 0x0a
        /*009e*/ 	.short	(.L_29 - .L_28)
	.align		4
.L_28:
        /*00a0*/ 	.word	index@(.nv.constant0.triton_poi_fused_mul_native_group_norm_sigmoid_18)
        /*00a4*/ 	.short	0x0210
        /*00a6*/ 	.short	0x0034


	//----- nvinfo : EIATTR_SW_WAR
	.align		4
.L_29:
        /*00a8*/ 	.byte	0x04, 0x36
        /*00aa*/ 	.short	(.L_31 - .L_30)
.L_30:
        /*00ac*/ 	.word	0x00000008
.L_31:


//--------------------- .nv.callgraph             --------------------------
	.section	.nv.callgraph,"",@"SHT_CUDA_CALLGRAPH"
	.align	4
	.sectionentsize	8
	.align		4
        /*0000*/ 	.word	0x00000000
	.align		4
        /*0004*/ 	.word	0xffffffff
	.align		4
        /*0008*/ 	.word	0x00000000
	.align		4
        /*000c*/ 	.word	0xfffffffe
	.align		4
        /*0010*/ 	.word	0x00000000
	.align		4
        /*0014*/ 	.word	0xfffffffd
	.align		4
        /*0018*/ 	.word	0x00000000
	.align		4
        /*001c*/ 	.word	0xfffffffc


//--------------------- .text.triton_poi_fused_mul_native_group_norm_sigmoid_18 --------------------------
	.section	.text.triton_poi_fused_mul_native_group_norm_sigmoid_18,"ax",@progbits
	.align	128
        .global         triton_poi_fused_mul_native_group_norm_sigmoid_18
        .type           triton_poi_fused_mul_native_group_norm_sigmoid_18,@function
        .size           triton_poi_fused_mul_native_group_norm_sigmoid_18,(.L_x_1 - triton_poi_fused_mul_native_group_norm_sigmoid_18)
        .other          triton_poi_fused_mul_native_group_norm_sigmoid_18,@"STO_CUDA_ENTRY STV_DEFAULT"
triton_poi_fused_mul_native_group_norm_sigmoid_18:
.text.triton_poi_fused_mul_native_group_norm_sigmoid_18:
[----:B------:R-:W-:Y:S01]  /*0000*/  LDC R1, c[0x0][0x28] ;  /* 0x00000a00ff017b82 */ /* 0x000fe20000000800 */
[----:B------:R-:W1:Y:S07]  /*0010*/  S2R R0, SR_TID.X ;  /* 0x0000000000007919 */ /* 0x000e6e0000002100 */
[----:B------:R-:W2:Y:S01]  /*0020*/  LDC.64 R10, c[0x0][0x220] ;  /* 0x00008800ff0a7b82 */ /* 0x000ea20000000a00 */
[----:B------:R-:W-:Y:S01]  /*0030*/  ULDC.64 UR4, c[0x0][0x208] ;  /* 0x0000820000047ab9 */ /* 0x000fe20000000a00 */
[----:B------:R-:W3:Y:S06]  /*0040*/  S2R R3, SR_CTAID.X ;  /* 0x0000000000037919 */ /* 0x000eec0000002500 */
[----:B------:R-:W4:Y:S08]  /*0050*/  LDC.64 R6, c[0x0][0x218] ;  /* 0x00008600ff067b82 */ /* 0x000f300000000a00 */
[----:B------:R-:W5:Y:S08]  /*0060*/  LDC.64 R4, c[0x0][0x228] ;  /* 0x00008a00ff047b82 */ /* 0x000f700000000a00 */
[----:B------:R-:W5:Y:S01]  /*0070*/  LDC.64 R8, c[0x0][0x230] ;  /* 0x00008c00ff087b82 */ /* 0x000f620000000a00 */
[----:B-1----:R-:W-:-:S04]  /*0080*/  SHF.L.U32 R0, R0, 0x2, RZ ;  /* 0x0000000200007819 */ /* 0x002fc800000006ff */
[----:B------:R-:W-:Y:S02]  /*0090*/  LOP3.LUT R0, R0, 0x1fc, RZ, 0xc0, !PT ;  /* 0x000001fc00007812 */ /* 0x000fe400078ec0ff */
[----:B---3--:R-:W-:Y:S02]  /*00a0*/  SHF.R.S32.HI R13, RZ, 0x16, R3 ;  /* 0x00000016ff0d7819 */ /* 0x008fe40000011403 */
[----:B------:R-:W-:Y:S02]  /*00b0*/  LEA R0, R3, R0, 0x9 ;  /* 0x0000000003007211 */ /* 0x000fe400078e48ff */
[----:B------:R-:W-:Y:S01]  /*00c0*/  SGXT R13, R13, 0x1 ;  /* 0x000000010d0d781a */ /* 0x000fe20000000200 */
[----:B------:R-:W1:Y:S02]  /*00d0*/  LDC.64 R2, c[0x0][0x238] ;  /* 0x00008e00ff027b82 */ /* 0x000e640000000a00 */
[----:B----4-:R-:W-:Y:S01]  /*00e0*/  IMAD.WIDE R6, R0, 0x4, R6 ;  /* 0x0000000400067825 */ /* 0x010fe200078e0206 */
[----:B------:R-:W-:-:S02]  /*00f0*/  LEA.HI R12, R13, R0, RZ, 0x6 ;  /* 0x000000000d0c7211 */ /* 0x000fc400078f30ff */
[----:B------:R-:W-:Y:S02]  /*0100*/  LEA.HI R14, R13, R0, RZ, 0x9 ;  /* 0x000000000d0e7211 */ /* 0x000fe400078f48ff */
[--C-:B------:R-:W-:Y:S02]  /*0110*/  SHF.R.S32.HI R13, RZ, 0x6, R12.reuse ;  /* 0x00000006ff0d7819 */ /* 0x100fe4000001140c */
[----:B------:R-:W-:Y:S02]  /*0120*/  SHF.R.S32.HI R12, RZ, 0x1f, R12 ;  /* 0x0000001fff0c7819 */ /* 0x000fe4000001140c */
[----:B------:R-:W-:Y:S02]  /*0130*/  SHF.R.S32.HI R17, RZ, 0x9, R14 ;  /* 0x00000009ff117819 */ /* 0x000fe4000001140e */
[----:B------:R-:W-:-:S03]  /*0140*/  LEA.HI R12, R12, R13, RZ, 0x8 ;  /* 0x0000000d0c0c7211 */ /* 0x000fc600078f40ff */
[----:B--2---:R-:W-:Y:S01]  /*0150*/  IMAD.WIDE R10, R17, 0x4, R10 ;  /* 0x00000004110a7825 */ /* 0x004fe200078e020a */
[----:B------:R-:W-:-:S04]  /*0160*/  LOP3.LUT R12, R12, 0xffffff00, RZ, 0xc0, !PT ;  /* 0xffffff000c0c7812 */ /* 0x000fc800078ec0ff */
[----:B------:R-:W-:Y:S01]  /*0170*/  IADD3 R15, R13, -R12, RZ ;  /* 0x8000000c0d0f7210 */ /* 0x000fe20007ffe0ff */
[----:B-----5:R-:W-:Y:S01]  /*0180*/  IMAD.WIDE R12, R17, 0x4, R4 ;  /* 0x00000004110c7825 */ /* 0x020fe200078e0204 */
[----:B------:R-:W2:Y:S03]  /*0190*/  LDG.E.EL R10, desc[UR4][R10.64] ;  /* 0x000000040a0a7981 */ /* 0x000ea6000c2e1900 */
[C---:B0-----:R-:W-:Y:S01]  /*01a0*/  IMAD.WIDE R8, R15.reuse, 0x4, R8 ;  /* 0x000000040f087825 */ /* 0x041fe200078e0208 */
[----:B------:R-:W2:Y:S03]  /*01b0*/  LDG.E.128 R4, desc[UR4][R6.64] ;  /* 0x0000000406047981 */ /* 0x000ea6000c1e1d00 */
[----:B-1----:R-:W-:Y:S01]  /*01c0*/  IMAD.WIDE R14, R15, 0x4, R2 ;  /* 0x000000040f0e7825 */ /* 0x002fe200078e0202 */
[----:B------:R-:W3:Y:S04]  /*01d0*/  LDG.E.EL R12, desc[UR4][R12.64] ;  /* 0x000000040c0c7981 */ /* 0x000ee8000c2e1900 */
[----:B------:R-:W4:Y:S04]  /*01e0*/  LDG.E.EL R8, desc[UR4][R8.64] ;  /* 0x0000000408087981 */ /* 0x000f28000c2e1900 */
[----:B------:R-:W4:Y:S01]  /*01f0*/  LDG.E.EL R15, desc[UR4][R14.64] ;  /* 0x000000040e0f7981 */ /* 0x000f22000c2e1900 */
[----:B------:R-:W-:Y:S01]  /*0200*/  HFMA2.MMA R16, -RZ, RZ, 1.625, 0 ;  /* 0x3e800000ff107435 */ /* 0x000fe200000001ff */
[--C-:B--2---:R-:W-:Y:S01]  /*0210*/  FADD R3, R4, -R10.reuse ;  /* 0x8000000a04037221 */ /* 0x104fe20000000000 */
[--C-:B------:R-:W-:Y:S01]  /*0220*/  FADD R5, R5, -R10.reuse ;  /* 0x8000000a05057221 */ /* 0x100fe20000000000 */
[----:B------:R-:W-:-:S02]  /*0230*/  FADD R7, R7, -R10 ;  /* 0x8000000a07077221 */ /* 0x000fc40000000000 */
[----:B---3--:R-:W-:Y:S01]  /*0240*/  FMUL R2, R12, R3 ;  /* 0x000000030c027220 */ /* 0x008fe20000400000 */
[----:B------:R-:W-:Y:S01]  /*0250*/  FADD R3, R6, -R10 ;  /* 0x8000000a06037221 */ /* 0x000fe20000000000 */
[----:B------:R-:W-:-:S03]  /*0260*/  FMUL R5, R12, R5 ;  /* 0x000000050c057220 */ /* 0x000fc60000400000 */
[C---:B------:R-:W-:Y:S01]  /*0270*/  FMUL R4, R12.reuse, R3 ;  /* 0x000000030c047220 */ /* 0x040fe20000400000 */
[----:B------:R-:W-:Y:S01]  /*0280*/  FMUL R12, R12, R7 ;  /* 0x000000070c0c7220 */ /* 0x000fe20000400000 */
[C-C-:B----4-:R-:W-:Y:S01]  /*0290*/  FFMA R2, R8.reuse, R2, R15.reuse ;  /* 0x0000000208027223 */ /* 0x150fe2000000000f */
[C-C-:B------:R-:W-:Y:S01]  /*02a0*/  FFMA R3, R8.reuse, R5, R15.reuse ;  /* 0x0000000508037223 */ /* 0x140fe2000000000f */
[C-C-:B------:R-:W-:Y:S01]  /*02b0*/  FFMA R4, R8.reuse, R4, R15.reuse ;  /* 0x0000000408047223 */ /* 0x140fe2000000000f */
[----:B------:R-:W-:Y:S01]  /*02c0*/  FFMA R5, R8, R12, R15 ;  /* 0x0000000c08057223 */ /* 0x000fe2000000000f */
[----:B------:R-:W-:Y:S02]  /*02d0*/  FADD R6, RZ, -R2 ;  /* 0x80000002ff067221 */ /* 0x000fe40000000000 */
[----:B------:R-:W-:Y:S02]  /*02e0*/  FADD R7, RZ, -R4 ;  /* 0x80000004ff077221 */ /* 0x000fe40000000000 */
[----:B------:R-:W-:Y:S01]  /*02f0*/  FMUL R9, R6, 1.4426950216293334961 ;  /* 0x3fb8aa3b06097820 */ /* 0x000fe20000400000 */
[----:B------:R-:W-:Y:S01]  /*0300*/  FADD R6, RZ, -R3 ;  /* 0x80000003ff067221 */ /* 0x000fe20000000000 */
[----:B------:R-:W-:-:S03]  /*0310*/  FMUL R10, R7, 1.4426950216293334961 ;  /* 0x3fb8aa3b070a7820 */ /* 0x000fc60000400000 */
[----:B------:R-:W-:Y:S01]  /*0320*/  FMUL R8, R6, 1.4426950216293334961 ;  /* 0x3fb8aa3b06087820 */ /* 0x000fe20000400000 */
[----:B------:R-:W-:Y:S01]  /*0330*/  FADD R6, RZ, -R5 ;  /* 0x80000005ff067221 */ /* 0x000fe20000000000 */
[----:B------:R-:W-:Y:S02]  /*0340*/  FSETP.GEU.AND P0, PT, R9, -126, PT ;  /* 0xc2fc00000900780b */ /* 0x000fe40003f0e000 */
[----:B------:R-:W-:Y:S01]  /*0350*/  FSETP.GEU.AND P1, PT, R10, -126, PT ;  /* 0xc2fc00000a00780b */ /* 0x000fe20003f2e000 */
[----:B------:R-:W-:Y:S01]  /*0360*/  FMUL R12, R6, 1.4426950216293334961 ;  /* 0x3fb8aa3b060c7820 */ /* 0x000fe20000400000 */
[----:B------:R-:W-:-:S04]  /*0370*/  FSETP.GEU.AND P3, PT, R8, -126, PT ;  /* 0xc2fc00000800780b */ /* 0x000fc80003f6e000 */
[----:B------:R-:W-:-:S05]  /*0380*/  FSETP.GEU.AND P2, PT, R12, -126, PT ;  /* 0xc2fc00000c00780b */ /* 0x000fca0003f4e000 */
[----:B------:R-:W-:Y:S02]  /*0390*/  @!P0 FMUL R9, R9, 0.5 ;  /* 0x3f00000009098820 */ /* 0x000fe40000400000 */
[----:B------:R-:W-:Y:S02]  /*03a0*/  @!P1 FMUL R10, R10, 0.5 ;  /* 0x3f0000000a0a9820 */ /* 0x000fe40000400000 */
[----:B------:R-:W-:Y:S01]  /*03b0*/  @!P3 FMUL R8, R8, 0.5 ;  /* 0x3f0000000808b820 */ /* 0x000fe20000400000 */
[----:B------:R-:W0:Y:S03]  /*03c0*/  MUFU.EX2 R6, R9 ;  /* 0x0000000900067308 */ /* 0x000e260000000800 */
[----:B------:R-:W-:-:S05]  /*03d0*/  @!P2 FMUL R12, R12, 0.5 ;  /* 0x3f0000000c0ca820 */ /* 0x000fca0000400000 */
[----:B------:R-:W1:Y:S01]  /*03e0*/  MUFU.EX2 R7, R8 ;  /* 0x0000000800077308 */ /* 0x000e620000000800 */
[----:B0-----:R-:W-:-:S07]  /*03f0*/  @!P0 FMUL R6, R6, R6 ;  /* 0x0000000606068220 */ /* 0x001fce0000400000 */
[----:B------:R-:W0:Y:S01]  /*0400*/  MUFU.EX2 R11, R10 ;  /* 0x0000000a000b7308 */ /* 0x000e220000000800 */
[----:B------:R-:W-:Y:S01]  /*0410*/  FADD R14, R6, 1 ;  /* 0x3f800000060e7421 */ /* 0x000fe20000000000 */
[----:B-1----:R-:W-:-:S06]  /*0420*/  @!P3 FMUL R7, R7, R7 ;  /* 0x000000070707b220 */ /* 0x002fcc0000400000 */
[----:B------:R-:W1:Y:S01]  /*0430*/  MUFU.EX2 R13, R12 ;  /* 0x0000000c000d7308 */ /* 0x000e620000000800 */
[----:B------:R-:W-:Y:S01]  /*0440*/  FSETP.GT.AND P0, PT, R14, 8.50705917302346158658e+37, PT ;  /* 0x7e8000000e00780b */ /* 0x000fe20003f04000 */
[----:B------:R-:W-:Y:S02]  /*0450*/  FADD R9, R7, 1 ;  /* 0x3f80000007097421 */ /* 0x000fe40000000000 */
[----:B------:R-:W2:Y:S01]  /*0460*/  LDC.64 R6, c[0x0][0x210] ;  /* 0x00008400ff067b82 */ /* 0x000ea20000000a00 */
[----:B------:R-:W-:Y:S01]  /*0470*/  FSEL R15, R16, 1, P0 ;  /* 0x3f800000100f7808 */ /* 0x000fe20000000000 */
[----:B0-----:R-:W-:Y:S01]  /*0480*/  @!P1 FMUL R11, R11, R11 ;  /* 0x0000000b0b0b9220 */ /* 0x001fe20000400000 */
[----:B------:R-:W-:-:S03]  /*0490*/  FSETP.GT.AND P1, PT, R9, 8.50705917302346158658e+37, PT ;  /* 0x7e8000000900780b */ /* 0x000fc60003f24000 */
[----:B------:R-:W-:Y:S01]  /*04a0*/  FADD R11, R11, 1 ;  /* 0x3f8000000b0b7421 */ /* 0x000fe20000000000 */
[----:B------:R-:W-:-:S03]  /*04b0*/  FSEL R8, R16, 1, P1 ;  /* 0x3f80000010087808 */ /* 0x000fc60000800000 */
[----:B------:R-:W-:Y:S01]  /*04c0*/  @P0 FMUL R14, R14, 0.25 ;  /* 0x3e8000000e0e0820 */ /* 0x000fe20000400000 */
[----:B-1----:R-:W-:Y:S01]  /*04d0*/  @!P2 FMUL R13, R13, R13 ;  /* 0x0000000d0d0da220 */ /* 0x002fe20000400000 */
[----:B------:R-:W-:-:S03]  /*04e0*/  FSETP.GT.AND P2, PT, R11, 8.50705917302346158658e+37, PT ;  /* 0x7e8000000b00780b */ /* 0x000fc60003f44000 */
[----:B------:R-:W-:Y:S01]  /*04f0*/  FADD R13, R13, 1 ;  /* 0x3f8000000d0d7421 */ /* 0x000fe20000000000 */
[----:B------:R-:W0:Y:S01]  /*0500*/  MUFU.RCP R14, R14 ;  /* 0x0000000e000e7308 */ /* 0x000e220000001000 */
[----:B------:R-:W-:Y:S01]  /*0510*/  @P1 FMUL R9, R9, 0.25 ;  /* 0x3e80000009091820 */ /* 0x000fe20000400000 */
[----:B------:R-:W-:Y:S02]  /*0520*/  FSEL R12, R16, 1, P2 ;  /* 0x3f800000100c7808 */ /* 0x000fe40001000000 */
[----:B------:R-:W-:-:S04]  /*0530*/  FSETP.GT.AND P3, PT, R13, 8.50705917302346158658e+37, PT ;  /* 0x7e8000000d00780b */ /* 0x000fc80003f64000 */
[----:B------:R-:W1:Y:S01]  /*0540*/  MUFU.RCP R9, R9 ;  /* 0x0000000900097308 */ /* 0x000e620000001000 */
[----:B------:R-:W-:Y:S01]  /*0550*/  @P2 FMUL R11, R11, 0.25 ;  /* 0x3e8000000b0b2820 */ /* 0x000fe20000400000 */
[----:B------:R-:W-:Y:S01]  /*0560*/  FSEL R16, R16, 1, P3 ;  /* 0x3f80000010107808 */ /* 0x000fe20001800000 */
[----:B--2---:R-:W-:-:S04]  /*0570*/  IMAD.WIDE R6, R0, 0x4, R6 ;  /* 0x0000000400067825 */ /* 0x004fc800078e0206 */
[----:B0-----:R-:W-:Y:S01]  /*0580*/  FMUL R15, R14, R15 ;  /* 0x0000000f0e0f7220 */ /* 0x001fe20000400000 */
[----:B------:R-:W0:Y:S01]  /*0590*/  MUFU.RCP R11, R11 ;  /* 0x0000000b000b7308 */ /* 0x000e220000001000 */
[----:B------:R-:W-:Y:S01]  /*05a0*/  @P3 FMUL R13, R13, 0.25 ;  /* 0x3e8000000d0d3820 */ /* 0x000fe20000400000 */
[----:B-1----:R-:W-:-:S06]  /*05b0*/  FMUL R10, R9, R8 ;  /* 0x00000008090a7220 */ /* 0x002fcc0000400000 */
[----:B------:R-:W1:Y:S01]  /*05c0*/  MUFU.RCP R13, R13 ;  /* 0x0000000d000d7308 */ /* 0x000e620000001000 */
[----:B------:R-:W-:Y:S01]  /*05d0*/  FMUL R8, R2, R15 ;  /* 0x0000000f02087220 */ /* 0x000fe20000400000 */
[----:B------:R-:W-:Y:S01]  /*05e0*/  FMUL R9, R3, R10 ;  /* 0x0000000a03097220 */ /* 0x000fe20000400000 */
[----:B0-----:R-:W-:-:S04]  /*05f0*/  FMUL R17, R11, R12 ;  /* 0x0000000c0b117220 */ /* 0x001fc80000400000 */
[----:B------:R-:W-:Y:S01]  /*0600*/  FMUL R10, R4, R17 ;  /* 0x00000011040a7220 */ /* 0x000fe20000400000 */
[----:B-1----:R-:W-:-:S04]  /*0610*/  FMUL R16, R13, R16 ;  /* 0x000000100d107220 */ /* 0x002fc80000400000 */
[----:B------:R-:W-:-:S05]  /*0620*/  FMUL R11, R5, R16 ;  /* 0x00000010050b7220 */ /* 0x000fca0000400000 */
[----:B------:R-:W-:Y:S01]  /*0630*/  STG.E.128 desc[UR4][R6.64], R8 ;  /* 0x0000000806007986 */ /* 0x000fe2000c101d04 */
[----:B------:R-:W-:Y:S05]  /*0640*/  EXIT ;  /* 0x000000000000794d */ /* 0x000fea0003800000 */
.L_x_0:
[----:B------:R-:W-:-:S00]  /*0650*/  BRA `(.L_x_0) ;  /* 0xfffffffc00fc7947 */ /* 0x000fc0000383ffff */
[----:B------:R-:W-:-:S00]  /*0660*/  NOP ;  /* 0x0000000000007918 */ /* 0x000fc00000000000 */
        /* <DEDUP_REMOVED lines=9> */
.L_x_1:


//--------------------- .nv.constant0.triton_poi_fused_mul_native_group_norm_sigmoid_18 --------------------------
	.section	.nv.constant0.triton_poi_fused_mul_native_group_norm_sigmoid_18,"a",@progbits
	.sectionflags	@""
	.align	4
.nv.constant0.triton_poi_fused_mul_native_group_norm_sigmoid_18:
	.zero		580
